//
// Generated by NVIDIA NVVM Compiler
//
// Compiler Build ID: CL-36424714
// Cuda compilation tools, release 13.0, V13.0.88
// Based on NVVM 20.0.0
//

.version 9.0
.target sm_100
.address_size 64

	// .globl	_Z11assemble_piiPf

.visible .entry _Z11assemble_piiPf(
	.param .u32 _Z11assemble_piiPf_param_0,
	.param .u64 .ptr .align 1 _Z11assemble_piiPf_param_1
)
{
	.reg .pred 	%p<7>;
	.reg .b32 	%r<33>;
	.reg .b32 	%f<23>;
	.reg .b64 	%rd<3>;
	.reg .b64 	%fd<39>;

	ld.param.u32 	%r12, [_Z11assemble_piiPf_param_0];
	ld.param.u64 	%rd2, [_Z11assemble_piiPf_param_1];
	cvta.to.global.u64 	%rd1, %rd2;
	mov.u32 	%r13, %ctaid.x;
	mov.u32 	%r14, %ntid.x;
	mov.u32 	%r15, %tid.x;
	mad.lo.s32 	%r31, %r13, %r14, %r15;
	mov.u32 	%r16, %nctaid.x;
	mul.lo.s32 	%r2, %r14, %r16;
	setp.ge.s32 	%p1, %r31, %r12;
	@%p1 bra 	$L__BB0_6;
	cvt.rn.f32.s32 	%f1, %r12;
	rcp.rn.f32 	%f2, %f1;
	cvt.f64.f32 	%fd1, %f2;
	add.s32 	%r17, %r31, %r2;
	max.s32 	%r18, %r12, %r17;
	setp.lt.s32 	%p2, %r17, %r12;
	selp.u32 	%r19, 1, 0, %p2;
	add.s32 	%r20, %r17, %r19;
	sub.s32 	%r21, %r18, %r20;
	div.u32 	%r22, %r21, %r2;
	add.s32 	%r3, %r22, %r19;
	and.b32  	%r23, %r3, 3;
	setp.eq.s32 	%p3, %r23, 3;
	@%p3 bra 	$L__BB0_4;
	add.s32 	%r24, %r3, 1;
	and.b32  	%r25, %r24, 3;
	neg.s32 	%r29, %r25;
$L__BB0_3:
	.pragma "nounroll";
	cvt.rn.f64.s32 	%fd2, %r31;
	add.f64 	%fd3, %fd2, 0d3FE0000000000000;
	mul.f64 	%fd4, %fd3, %fd1;
	cvt.rn.f32.f64 	%f3, %fd4;
	mul.f32 	%f4, %f3, %f3;
	cvt.f64.f32 	%fd5, %f4;
	add.f64 	%fd6, %fd5, 0d3FF0000000000000;
	mov.f64 	%fd7, 0d4010000000000000;
	div.rn.f64 	%fd8, %fd7, %fd6;
	mul.f64 	%fd9, %fd8, %fd1;
	cvt.rn.f32.f64 	%f5, %fd9;
	atom.global.add.f32 	%f6, [%rd1], %f5;
	add.s32 	%r31, %r31, %r2;
	add.s32 	%r29, %r29, 1;
	setp.ne.s32 	%p4, %r29, 0;
	@%p4 bra 	$L__BB0_3;
$L__BB0_4:
	setp.lt.u32 	%p5, %r3, 3;
	@%p5 bra 	$L__BB0_6;
$L__BB0_5:
	cvt.rn.f64.s32 	%fd10, %r31;
	add.f64 	%fd11, %fd10, 0d3FE0000000000000;
	mul.f64 	%fd12, %fd11, %fd1;
	cvt.rn.f32.f64 	%f7, %fd12;
	mul.f32 	%f8, %f7, %f7;
	cvt.f64.f32 	%fd13, %f8;
	add.f64 	%fd14, %fd13, 0d3FF0000000000000;
	mov.f64 	%fd15, 0d4010000000000000;
	div.rn.f64 	%fd16, %fd15, %fd14;
	mul.f64 	%fd17, %fd16, %fd1;
	cvt.rn.f32.f64 	%f9, %fd17;
	atom.global.add.f32 	%f10, [%rd1], %f9;
	add.s32 	%r26, %r31, %r2;
	cvt.rn.f64.s32 	%fd18, %r26;
	add.f64 	%fd19, %fd18, 0d3FE0000000000000;
	mul.f64 	%fd20, %fd19, %fd1;
	cvt.rn.f32.f64 	%f11, %fd20;
	mul.f32 	%f12, %f11, %f11;
	cvt.f64.f32 	%fd21, %f12;
	add.f64 	%fd22, %fd21, 0d3FF0000000000000;
	div.rn.f64 	%fd23, %fd15, %fd22;
	mul.f64 	%fd24, %fd23, %fd1;
	cvt.rn.f32.f64 	%f13, %fd24;
	atom.global.add.f32 	%f14, [%rd1], %f13;
	add.s32 	%r27, %r26, %r2;
	cvt.rn.f64.s32 	%fd25, %r27;
	add.f64 	%fd26, %fd25, 0d3FE0000000000000;
	mul.f64 	%fd27, %fd26, %fd1;
	cvt.rn.f32.f64 	%f15, %fd27;
	mul.f32 	%f16, %f15, %f15;
	cvt.f64.f32 	%fd28, %f16;
	add.f64 	%fd29, %fd28, 0d3FF0000000000000;
	div.rn.f64 	%fd30, %fd15, %fd29;
	mul.f64 	%fd31, %fd30, %fd1;
	cvt.rn.f32.f64 	%f17, %fd31;
	atom.global.add.f32 	%f18, [%rd1], %f17;
	add.s32 	%r28, %r27, %r2;
	cvt.rn.f64.s32 	%fd32, %r28;
	add.f64 	%fd33, %fd32, 0d3FE0000000000000;
	mul.f64 	%fd34, %fd33, %fd1;
	cvt.rn.f32.f64 	%f19, %fd34;
	mul.f32 	%f20, %f19, %f19;
	cvt.f64.f32 	%fd35, %f20;
	add.f64 	%fd36, %fd35, 0d3FF0000000000000;
	div.rn.f64 	%fd37, %fd15, %fd36;
	mul.f64 	%fd38, %fd37, %fd1;
	cvt.rn.f32.f64 	%f21, %fd38;
	atom.global.add.f32 	%f22, [%rd1], %f21;
	add.s32 	%r31, %r28, %r2;
	setp.lt.s32 	%p6, %r31, %r12;
	@%p6 bra 	$L__BB0_5;
$L__BB0_6:
	ret;

}


// ===== COMPILED SASS (sm_100) =====

	.target	sm_100

	.elftype	@"ET_EXEC"


//--------------------- .note.nv.tkinfo           --------------------------
	.section	.note.nv.tkinfo,"",@"SHT_NOTE"
	.sectionflags	@"SHF_NOTE_NV_TKINFO"
	.tkinfo
        /*0018*/ 	.word	0x00000002
        /*0030*/ 	.string	""
        /*0030*/ 	.string	"ptxas"
        /*0030*/ 	.string	"Cuda compilation tools, release 13.0, V13.0.88"
        /*0030*/ 	.string	"Build cuda_13.0.r13.0/compiler.36424714_0"
        /*0030*/ 	.string	"-arch sm_100 -m 64 "



//--------------------- .note.nv.cuinfo           --------------------------
	.section	.note.nv.cuinfo,"",@"SHT_NOTE"
	.sectionflags	@"SHF_NOTE_NV_CUINFO"
        /*0018*/ 	.short	0x0002
        /*001a*/ 	.short	0x0064
        /*001c*/ 	.short	0x0082
	.zero		2


//--------------------- .nv.info                  --------------------------
	.section	.nv.info,"",@"SHT_CUDA_INFO"
	.align	4


	//----- nvinfo : EIATTR_REGCOUNT
	.align		4
        /*0000*/ 	.byte	0x04, 0x2f
        /*0002*/ 	.short	(.L_1 - .L_0)
	.align		4
.L_0:
        /*0004*/ 	.word	index@(_Z11assemble_piiPf)
        /*0008*/ 	.word	0x0000001d


	//----- nvinfo : EIATTR_FRAME_SIZE
	.align		4
.L_1:
        /*000c*/ 	.byte	0x04, 0x11
        /*000e*/ 	.short	(.L_3 - .L_2)
	.align		4
.L_2:
        /*0010*/ 	.word	index@($__internal_1_$__cuda_sm20_rcp_rn_f32_slowpath)
        /*0014*/ 	.word	0x00000000


	//----- nvinfo : EIATTR_FRAME_SIZE
	.align		4
.L_3:
        /*0018*/ 	.byte	0x04, 0x11
        /*001a*/ 	.short	(.L_5 - .L_4)
	.align		4
.L_4:
        /*001c*/ 	.word	index@($__internal_0_$__cuda_sm20_div_rn_f64_full)
        /*0020*/ 	.word	0x00000000


	//----- nvinfo : EIATTR_FRAME_SIZE
	.align		4
.L_5:
        /*0024*/ 	.byte	0x04, 0x11
        /*0026*/ 	.short	(.L_7 - .L_6)
	.align		4
.L_6:
        /*0028*/ 	.word	index@(_Z11assemble_piiPf)
        /*002c*/ 	.word	0x00000000


	//----- nvinfo : EIATTR_MIN_STACK_SIZE
	.align		4
.L_7:
        /*0030*/ 	.byte	0x04, 0x12
        /*0032*/ 	.short	(.L_9 - .L_8)
	.align		4
.L_8:
        /*0034*/ 	.word	index@(_Z11assemble_piiPf)
        /*0038*/ 	.word	0x00000000
.L_9:


//--------------------- .nv.compat                --------------------------
	.section	.nv.compat,"",@"SHT_CUDA_COMPAT_INFO"
	.align	4
        /*0000*/ 	.byte	0x02, 0x09, 0x00, 0x00, 0x02, 0x02, 0x01, 0x00, 0x02, 0x05, 0x05, 0x00, 0x03, 0x07, 0x01, 0x01
        /*0010*/ 	.byte	0x02, 0x03, 0x00, 0x00, 0x02, 0x06, 0x01, 0x00, 0x04, 0x0b, 0x08, 0x00, 0x01, 0x00, 0x00, 0x00
        /*0020*/ 	.byte	0x00, 0x00, 0x00, 0x00


//--------------------- .nv.info._Z11assemble_piiPf --------------------------
	.section	.nv.info._Z11assemble_piiPf,"",@"SHT_CUDA_INFO"
	.sectionflags	@""
	.align	4


	//----- nvinfo : EIATTR_CUDA_API_VERSION
	.align		4
        /*0000*/ 	.byte	0x04, 0x37
        /*0002*/ 	.short	(.L_11 - .L_10)
.L_10:
        /*0004*/ 	.word	0x00000082


	//----- nvinfo : EIATTR_KPARAM_INFO
	.align		4
.L_11:
        /*0008*/ 	.byte	0x04, 0x17
        /*000a*/ 	.short	(.L_13 - .L_12)
.L_12:
        /*000c*/ 	.word	0x00000000
        /*0010*/ 	.short	0x0001
        /*0012*/ 	.short	0x0008
        /*0014*/ 	.byte	0x00, 0xf5, 0x21, 0x00


	//----- nvinfo : EIATTR_KPARAM_INFO
	.align		4
.L_13:
        /*0018*/ 	.byte	0x04, 0x17
        /*001a*/ 	.short	(.L_15 - .L_14)
.L_14:
        /*001c*/ 	.word	0x00000000
        /*0020*/ 	.short	0x0000
        /*0022*/ 	.short	0x0000
        /*0024*/ 	.byte	0x00, 0xf0, 0x11, 0x00


	//----- nvinfo : EIATTR_SPARSE_MMA_MASK
	.align		4
.L_15:
        /*0028*/ 	.byte	0x03, 0x50
        /*002a*/ 	.short	0x0000


	//----- nvinfo : EIATTR_MAXREG_COUNT
	.align		4
        /*002c*/ 	.byte	0x03, 0x1b
        /*002e*/ 	.short	0x00ff


	//----- nvinfo : EIATTR_MERCURY_ISA_VERSION
	.align		4
        /*0030*/ 	.byte	0x03, 0x5f
        /*0032*/ 	.short	0x0101


	//----- nvinfo : EIATTR_VRC_CTA_INIT_COUNT
	.align		4
        /*0034*/ 	.byte	0x02, 0x4a
	.zero		1
	.zero		1


	//----- nvinfo : EIATTR_EXIT_INSTR_OFFSETS
	.align		4
        /*0038*/ 	.byte	0x04, 0x1c
        /*003a*/ 	.short	(.L_17 - .L_16)


	//   ....[0]....
.L_16:
        /*003c*/ 	.word	0x00000090


	//   ....[1]....
        /*0040*/ 	.word	0x00000610


	//   ....[2]....
        /*0044*/ 	.word	0x00000e50


	//----- nvinfo : EIATTR_CRS_STACK_SIZE
	.align		4
.L_17:
        /*0048*/ 	.byte	0x04, 0x1e
        /*004a*/ 	.short	(.L_19 - .L_18)
.L_18:
        /*004c*/ 	.word	0x00000000


	//----- nvinfo : EIATTR_CBANK_PARAM_SIZE
	.align		4
.L_19:
        /*0050*/ 	.byte	0x03, 0x19
        /*0052*/ 	.short	0x0010


	//----- nvinfo : EIATTR_PARAM_CBANK
	.align		4
        /*0054*/ 	.byte	0x04, 0x0a
        /*0056*/ 	.short	(.L_21 - .L_20)
	.align		4
.L_20:
        /*0058*/ 	.word	index@(.nv.constant0._Z11assemble_piiPf)
        /*005c*/ 	.short	0x0380
        /*005e*/ 	.short	0x0010


	//----- nvinfo : EIATTR_SW_WAR
	.align		4
.L_21:
        /*0060*/ 	.byte	0x04, 0x36
        /*0062*/ 	.short	(.L_23 - .L_22)
.L_22:
        /*0064*/ 	.word	0x00000008
.L_23:


//--------------------- .nv.callgraph             --------------------------
	.section	.nv.callgraph,"",@"SHT_CUDA_CALLGRAPH"
	.align	4
	.sectionentsize	8
	.align		4
        /*0000*/ 	.word	0x00000000
	.align		4
        /*0004*/ 	.word	0xffffffff
	.align		4
        /*0008*/ 	.word	0x00000000
	.align		4
        /*000c*/ 	.word	0xfffffffe
	.align		4
        /*0010*/ 	.word	0x00000000
	.align		4
        /*0014*/ 	.word	0xfffffffd
	.align		4
        /*0018*/ 	.word	0x00000000
	.align		4
        /*001c*/ 	.word	0xfffffffc


//--------------------- .text._Z11assemble_piiPf  --------------------------
	.section	.text._Z11assemble_piiPf,"ax",@progbits
	.align	128
        .global         _Z11assemble_piiPf
        .type           _Z11assemble_piiPf,@function
        .size           _Z11assemble_piiPf,(.L_x_27 - _Z11assemble_piiPf)
        .other          _Z11assemble_piiPf,@"STO_CUDA_ENTRY STV_DEFAULT"
_Z11assemble_piiPf:
.text._Z11assemble_piiPf:
[----:B------:R-:W-:Y:S01]  /*0000*/  LDC R1, c[0x0][0x37c] ;  /* 0x0000df00ff017b82 */ /* 0x000fe20000000800 */
[----:B------:R-:W0:Y:S07]  /*0010*/  S2R R7, SR_TID.X ;  /* 0x0000000000077919 */ /* 0x000e2e0000002100 */
[----:B------:R-:W0:Y:S01]  /*0020*/  S2UR UR4, SR_CTAID.X ;  /* 0x00000000000479c3 */ /* 0x000e220000002500 */
[----:B------:R-:W1:Y:S07]  /*0030*/  LDCU UR6, c[0x0][0x380] ;  /* 0x00007000ff0677ac */ /* 0x000e6e0008000800 */
[----:B------:R-:W0:Y:S01]  /*0040*/  LDC R2, c[0x0][0x360] ;  /* 0x0000d800ff027b82 */ /* 0x000e220000000800 */
[----:B------:R-:W2:Y:S01]  /*0050*/  LDCU UR5, c[0x0][0x370] ;  /* 0x00006e00ff0577ac */ /* 0x000ea20008000800 */
[----:B0-----:R-:W-:-:S02]  /*0060*/  IMAD R7, R2, UR4, R7 ;  /* 0x0000000402077c24 */ /* 0x001fc4000f8e0207 */
[----:B--2---:R-:W-:-:S03]  /*0070*/  IMAD R2, R2, UR5, RZ ;  /* 0x0000000502027c24 */ /* 0x004fc6000f8e02ff */
[----:B-1----:R-:W-:-:S13]  /*0080*/  ISETP.GE.AND P0, PT, R7, UR6, PT ;  /* 0x0000000607007c0c */ /* 0x002fda000bf06270 */
[----:B------:R-:W-:Y:S05]  /*0090*/  @P0 EXIT ;  /* 0x000000000000094d */ /* 0x000fea0003800000 */
[----:B------:R-:W-:-:S05]  /*00a0*/  I2FP.F32.S32 R0, UR6 ;  /* 0x0000000600007c45 */ /* 0x000fca0008201400 */
[----:B------:R-:W-:-:S05]  /*00b0*/  VIADD R3, R0, 0x1800000 ;  /* 0x0180000000037836 */ /* 0x000fca0000000000 */
[----:B------:R-:W-:-:S04]  /*00c0*/  LOP3.LUT R3, R3, 0x7f800000, RZ, 0xc0, !PT ;  /* 0x7f80000003037812 */ /* 0x000fc800078ec0ff */
[----:B------:R-:W-:-:S13]  /*00d0*/  ISETP.GT.U32.AND P0, PT, R3, 0x1ffffff, PT ;  /* 0x01ffffff0300780c */ /* 0x000fda0003f04070 */
[----:B------:R-:W-:Y:S05]  /*00e0*/  @P0 BRA `(.L_x_0) ;  /* 0x0000000000100947 */ /* 0x000fea0003800000 */
[----:B------:R-:W-:-:S07]  /*00f0*/  MOV R4, 0x110 ;  /* 0x0000011000047802 */ /* 0x000fce0000000f00 */
[----:B------:R-:W-:Y:S05]  /*0100*/  CALL.REL.NOINC `($__internal_1_$__cuda_sm20_rcp_rn_f32_slowpath) ;  /* 0x0000001000d07944 */ /* 0x000fea0003c00000 */
[----:B------:R-:W-:Y:S01]  /*0110*/  IMAD.MOV.U32 R8, RZ, RZ, R3 ;  /* 0x000000ffff087224 */ /* 0x000fe200078e0003 */
[----:B------:R-:W-:Y:S06]  /*0120*/  BRA `(.L_x_1) ;  /* 0x0000000000107947 */ /* 0x000fec0003800000 */
.L_x_0:
[----:B------:R-:W0:Y:S02]  /*0130*/  MUFU.RCP R3, R0 ;  /* 0x0000000000037308 */ /* 0x000e240000001000 */
[----:B0-----:R-:W-:-:S04]  /*0140*/  FFMA R4, R0, R3, -1 ;  /* 0xbf80000000047423 */ /* 0x001fc80000000003 */
[----:B------:R-:W-:-:S04]  /*0150*/  FADD.FTZ R4, -R4, -RZ ;  /* 0x800000ff04047221 */ /* 0x000fc80000010100 */
[----:B------:R-:W-:-:S07]  /*0160*/  FFMA R8, R3, R4, R3 ;  /* 0x0000000403087223 */ /* 0x000fce0000000003 */
.L_x_1:
[----:B------:R-:W0:Y:S01]  /*0170*/  I2F.U32.RP R9, R2 ;  /* 0x0000000200097306 */ /* 0x000e220000209000 */
[----:B------:R-:W1:Y:S01]  /*0180*/  LDCU UR4, c[0x0][0x380] ;  /* 0x00007000ff0477ac */ /* 0x000e620008000800 */
[C---:B------:R-:W-:Y:S01]  /*0190*/  IMAD.IADD R0, R2.reuse, 0x1, R7 ;  /* 0x0000000102007824 */ /* 0x040fe200078e0207 */
[----:B------:R-:W-:Y:S01]  /*01a0*/  ISETP.NE.U32.AND P2, PT, R2, RZ, PT ;  /* 0x000000ff0200720c */ /* 0x000fe20003f45070 */
[----:B------:R-:W-:Y:S01]  /*01b0*/  IMAD.MOV R11, RZ, RZ, -R2 ;  /* 0x000000ffff0b7224 */ /* 0x000fe200078e0a02 */
[----:B------:R-:W2:Y:S01]  /*01c0*/  LDCU.64 UR6, c[0x0][0x358] ;  /* 0x00006b00ff0677ac */ /* 0x000ea20008000a00 */
[----:B------:R-:W-:Y:S01]  /*01d0*/  BSSY B0, `(.L_x_2) ;  /* 0x0000042000007945 */ /* 0x000fe20003800000 */
[----:B------:R-:W3:Y:S01]  /*01e0*/  LDCU UR8, c[0x0][0x380] ;  /* 0x00007000ff0877ac */ /* 0x000ee20008000800 */
[----:B------:R-:W-:Y:S01]  /*01f0*/  UMOV UR5, 0x40100000 ;  /* 0x4010000000057882 */ /* 0x000fe20000000000 */
[----:B0-----:R-:W0:Y:S01]  /*0200*/  MUFU.RCP R9, R9 ;  /* 0x0000000900097308 */ /* 0x001e220000001000 */
[----:B-1----:R-:W-:-:S02]  /*0210*/  ISETP.GE.AND P0, PT, R0, UR4, PT ;  /* 0x0000000400007c0c */ /* 0x002fc4000bf06270 */
[----:B------:R-:W-:Y:S01]  /*0220*/  VIMNMX R3, PT, PT, R0, UR4, !PT ;  /* 0x0000000400037c48 */ /* 0x000fe2000ffe0100 */
[----:B------:R-:W-:Y:S01]  /*0230*/  UMOV UR4, URZ ;  /* 0x000000ff00047c82 */ /* 0x000fe20008000000 */
[----:B------:R-:W-:-:S04]  /*0240*/  SEL R6, RZ, 0x1, P0 ;  /* 0x00000001ff067807 */ /* 0x000fc80000000000 */
[----:B------:R-:W-:Y:S01]  /*0250*/  IADD3 R3, PT, PT, R3, -R0, -R6 ;  /* 0x8000000003037210 */ /* 0x000fe20007ffe806 */
[----:B0-----:R-:W-:Y:S02]  /*0260*/  VIADD R4, R9, 0xffffffe ;  /* 0x0ffffffe09047836 */ /* 0x001fe40000000000 */
[----:B------:R-:W0:Y:S08]  /*0270*/  F2F.F64.F32 R8, R8 ;  /* 0x0000000800087310 */ /* 0x000e300000201800 */
[----:B------:R1:W4:Y:S02]  /*0280*/  F2I.FTZ.U32.TRUNC.NTZ R5, R4 ;  /* 0x0000000400057305 */ /* 0x000324000021f000 */
[----:B-1----:R-:W-:-:S02]  /*0290*/  IMAD.MOV.U32 R4, RZ, RZ, RZ ;  /* 0x000000ffff047224 */ /* 0x002fc400078e00ff */
[----:B----4-:R-:W-:-:S04]  /*02a0*/  IMAD R11, R11, R5, RZ ;  /* 0x000000050b0b7224 */ /* 0x010fc800078e02ff */
[----:B------:R-:W-:-:S06]  /*02b0*/  IMAD.HI.U32 R10, R5, R11, R4 ;  /* 0x0000000b050a7227 */ /* 0x000fcc00078e0004 */
[----:B------:R-:W-:-:S04]  /*02c0*/  IMAD.HI.U32 R5, R10, R3, RZ ;  /* 0x000000030a057227 */ /* 0x000fc800078e00ff */
[----:B------:R-:W-:-:S04]  /*02d0*/  IMAD.MOV R0, RZ, RZ, -R5 ;  /* 0x000000ffff007224 */ /* 0x000fc800078e0a05 */
[----:B------:R-:W-:-:S05]  /*02e0*/  IMAD R3, R2, R0, R3 ;  /* 0x0000000002037224 */ /* 0x000fca00078e0203 */
[----:B------:R-:W-:-:S13]  /*02f0*/  ISETP.GE.U32.AND P0, PT, R3, R2, PT ;  /* 0x000000020300720c */ /* 0x000fda0003f06070 */
[----:B------:R-:W-:Y:S02]  /*0300*/  @P0 IMAD.IADD R3, R3, 0x1, -R2 ;  /* 0x0000000103030824 */ /* 0x000fe400078e0a02 */
[----:B------:R-:W-:-:S03]  /*0310*/  @P0 VIADD R5, R5, 0x1 ;  /* 0x0000000105050836 */ /* 0x000fc60000000000 */
[----:B------:R-:W-:-:S13]  /*0320*/  ISETP.GE.U32.AND P1, PT, R3, R2, PT ;  /* 0x000000020300720c */ /* 0x000fda0003f26070 */
[----:B------:R-:W-:Y:S01]  /*0330*/  @P1 VIADD R5, R5, 0x1 ;  /* 0x0000000105051836 */ /* 0x000fe20000000000 */
[----:B------:R-:W-:-:S04]  /*0340*/  @!P2 LOP3.LUT R5, RZ, R2, RZ, 0x33, !PT ;  /* 0x00000002ff05a212 */ /* 0x000fc800078e33ff */
[----:B------:R-:W-:-:S04]  /*0350*/  IADD3 R6, PT, PT, R6, R5, RZ ;  /* 0x0000000506067210 */ /* 0x000fc80007ffe0ff */
[----:B------:R-:W-:-:S04]  /*0360*/  LOP3.LUT R0, R6, 0x3, RZ, 0xc0, !PT ;  /* 0x0000000306007812 */ /* 0x000fc800078ec0ff */
[----:B------:R-:W-:-:S13]  /*0370*/  ISETP.NE.AND P0, PT, R0, 0x3, PT ;  /* 0x000000030000780c */ /* 0x000fda0003f05270 */
[----:B0-23--:R-:W-:Y:S05]  /*0380*/  @!P0 BRA `(.L_x_3) ;  /* 0x0000000000988947 */ /* 0x00dfea0003800000 */
[----:B------:R-:W-:-:S05]  /*0390*/  VIADD R0, R6, 0x1 ;  /* 0x0000000106007836 */ /* 0x000fca0000000000 */
[----:B------:R-:W-:-:S05]  /*03a0*/  LOP3.LUT R0, R0, 0x3, RZ, 0xc0, !PT ;  /* 0x0000000300007812 */ /* 0x000fca00078ec0ff */
[----:B------:R-:W-:-:S07]  /*03b0*/  IMAD.MOV R5, RZ, RZ, -R0 ;  /* 0x000000ffff057224 */ /* 0x000fce00078e0a00 */
.L_x_6:
[----:B0-----:R-:W0:Y:S01]  /*03c0*/  I2F.F64 R10, R7 ;  /* 0x00000007000a7312 */ /* 0x001e220000201c00 */
[----:B------:R-:W-:Y:S01]  /*03d0*/  IMAD.MOV.U32 R14, RZ, RZ, 0x1 ;  /* 0x00000001ff0e7424 */ /* 0x000fe200078e00ff */
[----:B------:R-:W-:Y:S05]  /*03e0*/  YIELD ;  /* 0x0000000000007946 */ /* 0x000fea0003800000 */
[----:B------:R-:W-:Y:S01]  /*03f0*/  VIADD R5, R5, 0x1 ;  /* 0x0000000105057836 */ /* 0x000fe20000000000 */
[----:B------:R-:W-:Y:S04]  /*0400*/  BSSY.RECONVERGENT B1, `(.L_x_4) ;  /* 0x0000018000017945 */ /* 0x000fe80003800200 */
[----:B------:R-:W-:Y:S01]  /*0410*/  ISETP.NE.AND P1, PT, R5, RZ, PT ;  /* 0x000000ff0500720c */ /* 0x000fe20003f25270 */
[----:B0-----:R-:W-:-:S08]  /*0420*/  DADD R10, R10, 0.5 ;  /* 0x3fe000000a0a7429 */ /* 0x001fd00000000000 */
[----:B------:R-:W-:-:S10]  /*0430*/  DMUL R10, R8, R10 ;  /* 0x0000000a080a7228 */ /* 0x000fd40000000000 */
[----:B------:R-:W0:Y:S02]  /*0440*/  F2F.F32.F64 R10, R10 ;  /* 0x0000000a000a7310 */ /* 0x000e240000301000 */
[----:B0-----:R-:W-:-:S06]  /*0450*/  FMUL R0, R10, R10 ;  /* 0x0000000a0a007220 */ /* 0x001fcc0000400000 */
[----:B------:R-:W0:Y:S02]  /*0460*/  F2F.F64.F32 R12, R0 ;  /* 0x00000000000c7310 */ /* 0x000e240000201800 */
[----:B0-----:R-:W-:-:S06]  /*0470*/  DADD R12, R12, 1 ;  /* 0x3ff000000c0c7429 */ /* 0x001fcc0000000000 */
[----:B------:R-:W0:Y:S02]  /*0480*/  MUFU.RCP64H R15, R13 ;  /* 0x0000000d000f7308 */ /* 0x000e240000001800 */
[----:B0-----:R-:W-:-:S08]  /*0490*/  DFMA R16, -R12, R14, 1 ;  /* 0x3ff000000c10742b */ /* 0x001fd0000000010e */
[----:B------:R-:W-:-:S08]  /*04a0*/  DFMA R16, R16, R16, R16 ;  /* 0x000000101010722b */ /* 0x000fd00000000010 */
[----:B------:R-:W-:-:S08]  /*04b0*/  DFMA R16, R14, R16, R14 ;  /* 0x000000100e10722b */ /* 0x000fd0000000000e */
[----:B------:R-:W-:-:S08]  /*04c0*/  DFMA R14, -R12, R16, 1 ;  /* 0x3ff000000c0e742b */ /* 0x000fd00000000110 */
[----:B------:R-:W-:-:S08]  /*04d0*/  DFMA R14, R16, R14, R16 ;  /* 0x0000000e100e722b */ /* 0x000fd00000000010 */
[----:B------:R-:W-:-:S08]  /*04e0*/  DMUL R10, R14, 4 ;  /* 0x401000000e0a7828 */ /* 0x000fd00000000000 */
[----:B------:R-:W-:-:S08]  /*04f0*/  DFMA R16, -R12, R10, 4 ;  /* 0x401000000c10742b */ /* 0x000fd0000000010a */
[----:B------:R-:W-:-:S10]  /*0500*/  DFMA R10, R14, R16, R10 ;  /* 0x000000100e0a722b */ /* 0x000fd4000000000a */
[----:B------:R-:W-:-:S05]  /*0510*/  FFMA R0, RZ, R13, R11 ;  /* 0x0000000dff007223 */ /* 0x000fca000000000b */
[----:B------:R-:W-:-:S13]  /*0520*/  FSETP.GT.AND P0, PT, |R0|, 1.469367938527859385e-39, PT ;  /* 0x001000000000780b */ /* 0x000fda0003f04200 */
[----:B------:R-:W-:Y:S05]  /*0530*/  @P0 BRA `(.L_x_5) ;  /* 0x0000000000100947 */ /* 0x000fea0003800000 */
[----:B------:R-:W-:-:S07]  /*0540*/  MOV R0, 0x560 ;  /* 0x0000056000007802 */ /* 0x000fce0000000f00 */
[----:B------:R-:W-:Y:S05]  /*0550*/  CALL.REL.NOINC `($__internal_0_$__cuda_sm20_div_rn_f64_full) ;  /* 0x0000000800407944 */ /* 0x000fea0003c00000 */
[----:B------:R-:W-:Y:S02]  /*0560*/  IMAD.MOV.U32 R10, RZ, RZ, R4 ;  /* 0x000000ffff0a7224 */ /* 0x000fe400078e0004 */
[----:B------:R-:W-:-:S07]  /*0570*/  IMAD.MOV.U32 R11, RZ, RZ, R19 ;  /* 0x000000ffff0b7224 */ /* 0x000fce00078e0013 */
.L_x_5:
[----:B------:R-:W-:Y:S05]  /*0580*/  BSYNC.RECONVERGENT B1 ;  /* 0x0000000000017941 */ /* 0x000fea0003800200 */
.L_x_4:
[----:B------:R-:W-:Y:S01]  /*0590*/  DMUL R10, R8, R10 ;  /* 0x0000000a080a7228 */ /* 0x000fe20000000000 */
[----:B------:R-:W0:Y:S09]  /*05a0*/  LDC.64 R12, c[0x0][0x388] ;  /* 0x0000e200ff0c7b82 */ /* 0x000e320000000a00 */
[----:B------:R-:W0:Y:S01]  /*05b0*/  F2F.F32.F64 R11, R10 ;  /* 0x0000000a000b7310 */ /* 0x000e220000301000 */
[----:B------:R-:W-:Y:S01]  /*05c0*/  IMAD.IADD R7, R2, 0x1, R7 ;  /* 0x0000000102077824 */ /* 0x000fe200078e0207 */
[----:B0-----:R0:W-:Y:S01]  /*05d0*/  REDG.E.ADD.F32.FTZ.RN.STRONG.GPU desc[UR6][R12.64], R11 ;  /* 0x0000000b0c0079a6 */ /* 0x0011e2000c12f306 */
[----:B------:R-:W-:Y:S05]  /*05e0*/  @P1 BRA `(.L_x_6) ;  /* 0xfffffffc00741947 */ /* 0x000fea000383ffff */
.L_x_3:
[----:B------:R-:W-:Y:S05]  /*05f0*/  BSYNC B0 ;  /* 0x0000000000007941 */ /* 0x000fea0003800000 */
.L_x_2:
[----:B------:R-:W-:-:S13]  /*0600*/  ISETP.GE.U32.AND P0, PT, R6, 0x3, PT ;  /* 0x000000030600780c */ /* 0x000fda0003f06070 */
[----:B------:R-:W-:Y:S05]  /*0610*/  @!P0 EXIT ;  /* 0x000000000000894d */ /* 0x000fea0003800000 */
.L_x_15:
[----:B-1----:R-:W1:Y:S01]  /*0620*/  I2F.F64 R4, R7 ;  /* 0x0000000700047312 */ /* 0x002e620000201c00 */
[----:B0-----:R-:W-:Y:S01]  /*0630*/  IMAD.MOV.U32 R12, RZ, RZ, 0x1 ;  /* 0x00000001ff0c7424 */ /* 0x001fe200078e00ff */
[----:B------:R-:W-:Y:S05]  /*0640*/  YIELD ;  /* 0x0000000000007946 */ /* 0x000fea0003800000 */
[----:B------:R-:W-:Y:S01]  /*0650*/  BSSY.RECONVERGENT B0, `(.L_x_7) ;  /* 0x0000018000007945 */ /* 0x000fe20003800200 */
[----:B-1----:R-:W-:-:S08]  /*0660*/  DADD R4, R4, 0.5 ;  /* 0x3fe0000004047429 */ /* 0x002fd00000000000 */
        /* <DEDUP_REMOVED lines=17> */
[----:B------:R-:W-:Y:S01]  /*0780*/  IMAD.MOV.U32 R12, RZ, RZ, R10 ;  /* 0x000000ffff0c7224 */ /* 0x000fe200078e000a */
[----:B------:R-:W-:Y:S02]  /*0790*/  MOV R13, R11 ;  /* 0x0000000b000d7202 */ /* 0x000fe40000000f00 */
[----:B------:R-:W-:-:S07]  /*07a0*/  MOV R0, 0x7c0 ;  /* 0x000007c000007802 */ /* 0x000fce0000000f00 */
[----:B------:R-:W-:Y:S05]  /*07b0*/  CALL.REL.NOINC `($__internal_0_$__cuda_sm20_div_rn_f64_full) ;  /* 0x0000000400a87944 */ /* 0x000fea0003c00000 */
[----:B------:R-:W-:-:S07]  /*07c0*/  IMAD.MOV.U32 R5, RZ, RZ, R19 ;  /* 0x000000ffff057224 */ /* 0x000fce00078e0013 */
.L_x_8:
[----:B------:R-:W-:Y:S05]  /*07d0*/  BSYNC.RECONVERGENT B0 ;  /* 0x0000000000007941 */ /* 0x000fea0003800200 */
.L_x_7:
[----:B------:R-:W-:Y:S01]  /*07e0*/  IMAD.IADD R7, R2, 0x1, R7 ;  /* 0x0000000102077824 */ /* 0x000fe200078e0207 */
[----:B------:R-:W-:Y:S01]  /*07f0*/  DMUL R4, R8, R4 ;  /* 0x0000000408047228 */ /* 0x000fe20000000000 */
[----:B------:R-:W0:Y:S02]  /*0800*/  LDC.64 R16, c[0x0][0x388] ;  /* 0x0000e200ff107b82 */ /* 0x000e240000000a00 */
[----:B------:R-:W1:Y:S08]  /*0810*/  I2F.F64 R10, R7 ;  /* 0x00000007000a7312 */ /* 0x000e700000201c00 */
[----:B------:R-:W0:Y:S01]  /*0820*/  F2F.F32.F64 R5, R4 ;  /* 0x0000000400057310 */ /* 0x000e220000301000 */
[----:B-1----:R-:W-:-:S08]  /*0830*/  DADD R10, R10, 0.5 ;  /* 0x3fe000000a0a7429 */ /* 0x002fd00000000000 */
[----:B------:R-:W-:Y:S01]  /*0840*/  DMUL R12, R8, R10 ;  /* 0x0000000a080c7228 */ /* 0x000fe20000000000 */
[----:B------:R-:W-:Y:S01]  /*0850*/  IMAD.MOV.U32 R14, RZ, RZ, 0x1 ;  /* 0x00000001ff0e7424 */ /* 0x000fe200078e00ff */
[----:B0-----:R0:W-:Y:S01]  /*0860*/  REDG.E.ADD.F32.FTZ.RN.STRONG.GPU desc[UR6][R16.64], R5 ;  /* 0x00000005100079a6 */ /* 0x0011e2000c12f306 */
[----:B------:R-:W-:Y:S07]  /*0870*/  BSSY.RECONVERGENT B0, `(.L_x_9) ;  /* 0x0000016000007945 */ /* 0x000fee0003800200 */
[----:B------:R-:W1:Y:S02]  /*0880*/  F2F.F32.F64 R12, R12 ;  /* 0x0000000c000c7310 */ /* 0x000e640000301000 */
[----:B-1----:R-:W-:-:S06]  /*0890*/  FMUL R0, R12, R12 ;  /* 0x0000000c0c007220 */ /* 0x002fcc0000400000 */
[----:B------:R-:W1:Y:S02]  /*08a0*/  F2F.F64.F32 R10, R0 ;  /* 0x00000000000a7310 */ /* 0x000e640000201800 */
[----:B-1----:R-:W-:-:S06]  /*08b0*/  DADD R10, R10, 1 ;  /* 0x3ff000000a0a7429 */ /* 0x002fcc0000000000 */
        /* <DEDUP_REMOVED lines=13> */
[----:B------:R-:W-:Y:S01]  /*0990*/  MOV R0, 0x9c0 ;  /* 0x000009c000007802 */ /* 0x000fe20000000f00 */
[----:B------:R-:W-:-:S07]  /*09a0*/  IMAD.MOV.U32 R13, RZ, RZ, R11 ;  /* 0x000000ffff0d7224 */ /* 0x000fce00078e000b */
[----:B------:R-:W-:Y:S05]  /*09b0*/  CALL.REL.NOINC `($__internal_0_$__cuda_sm20_div_rn_f64_full) ;  /* 0x0000000400287944 */ /* 0x000fea0003c00000 */
[----:B------:R-:W-:-:S07]  /*09c0*/  IMAD.MOV.U32 R5, RZ, RZ, R19 ;  /* 0x000000ffff057224 */ /* 0x000fce00078e0013 */
.L_x_10:
[----:B------:R-:W-:Y:S05]  /*09d0*/  BSYNC.RECONVERGENT B0 ;  /* 0x0000000000007941 */ /* 0x000fea0003800200 */
.L_x_9:
        /* <DEDUP_REMOVED lines=31> */
.L_x_12:
[----:B------:R-:W-:Y:S05]  /*0bd0*/  BSYNC.RECONVERGENT B0 ;  /* 0x0000000000007941 */ /* 0x000fea0003800200 */
.L_x_11:
        /* <DEDUP_REMOVED lines=31> */
.L_x_14:
[----:B------:R-:W-:Y:S05]  /*0dd0*/  BSYNC.RECONVERGENT B0 ;  /* 0x0000000000007941 */ /* 0x000fea0003800200 */
.L_x_13:
[----:B------:R-:W-:Y:S01]  /*0de0*/  DMUL R4, R8, R4 ;  /* 0x0000000408047228 */ /* 0x000fe20000000000 */
[----:B------:R-:W0:Y:S01]  /*0df0*/  LDC.64 R10, c[0x0][0x388] ;  /* 0x0000e200ff0a7b82 */ /* 0x000e220000000a00 */
[----:B------:R-:W-:-:S05]  /*0e00*/  IMAD.IADD R7, R2, 0x1, R7 ;  /* 0x0000000102077824 */ /* 0x000fca00078e0207 */
[----:B------:R-:W-:-:S03]  /*0e10*/  ISETP.GE.AND P0, PT, R7, UR8, PT ;  /* 0x0000000807007c0c */ /* 0x000fc6000bf06270 */
[----:B------:R-:W0:Y:S02]  /*0e20*/  F2F.F32.F64 R5, R4 ;  /* 0x0000000400057310 */ /* 0x000e240000301000 */
[----:B0-----:R1:W-:Y:S08]  /*0e30*/  REDG.E.ADD.F32.FTZ.RN.STRONG.GPU desc[UR6][R10.64], R5 ;  /* 0x000000050a0079a6 */ /* 0x0013f0000c12f306 */
[----:B------:R-:W-:Y:S05]  /*0e40*/  @!P0 BRA `(.L_x_15) ;  /* 0xfffffff400f48947 */ /* 0x000fea000383ffff */
[----:B------:R-:W-:Y:S05]  /*0e50*/  EXIT ;  /* 0x000000000000794d */ /* 0x000fea0003800000 */
        .weak           $__internal_0_$__cuda_sm20_div_rn_f64_full
        .type           $__internal_0_$__cuda_sm20_div_rn_f64_full,@function
        .size           $__internal_0_$__cuda_sm20_div_rn_f64_full,($__internal_1_$__cuda_sm20_rcp_rn_f32_slowpath - $__internal_0_$__cuda_sm20_div_rn_f64_full)
$__internal_0_$__cuda_sm20_div_rn_f64_full:
[C---:B------:R-:W-:Y:S01]  /*0e60*/  FSETP.GEU.AND P0, PT, |R13|.reuse, 1.469367938527859385e-39, PT ;  /* 0x001000000d00780b */ /* 0x040fe20003f0e200 */
[----:B------:R-:W-:Y:S01]  /*0e70*/  IMAD.U32 R15, RZ, RZ, UR5 ;  /* 0x00000005ff0f7e24 */ /* 0x000fe2000f8e00ff */
[C---:B------:R-:W-:Y:S01]  /*0e80*/  LOP3.LUT R10, R13.reuse, 0x800fffff, RZ, 0xc0, !PT ;  /* 0x800fffff0d0a7812 */ /* 0x040fe200078ec0ff */
[----:B------:R-:W-:Y:S01]  /*0e90*/  IMAD.MOV.U32 R4, RZ, RZ, 0x1ca00000 ;  /* 0x1ca00000ff047424 */ /* 0x000fe200078e00ff */
[----:B------:R-:W-:Y:S01]  /*0ea0*/  MOV R20, 0x1 ;  /* 0x0000000100147802 */ /* 0x000fe20000000f00 */
[----:B------:R-:W-:Y:S01]  /*0eb0*/  IMAD.U32 R14, RZ, RZ, UR4 ;  /* 0x00000004ff0e7e24 */ /* 0x000fe2000f8e00ff */
[----:B------:R-:W-:Y:S01]  /*0ec0*/  LOP3.LUT R11, R10, 0x3ff00000, RZ, 0xfc, !PT ;  /* 0x3ff000000a0b7812 */ /* 0x000fe200078efcff */
[----:B------:R-:W-:Y:S01]  /*0ed0*/  IMAD.MOV.U32 R10, RZ, RZ, R12 ;  /* 0x000000ffff0a7224 */ /* 0x000fe200078e000c */
[----:B------:R-:W-:Y:S02]  /*0ee0*/  LOP3.LUT R25, R13, 0x7ff00000, RZ, 0xc0, !PT ;  /* 0x7ff000000d197812 */ /* 0x000fe400078ec0ff */
[----:B------:R-:W-:-:S03]  /*0ef0*/  LOP3.LUT R3, R15, 0x7ff00000, RZ, 0xc0, !PT ;  /* 0x7ff000000f037812 */ /* 0x000fc600078ec0ff */
[----:B------:R-:W-:Y:S01]  /*0f00*/  @!P0 DMUL R10, R12, 8.98846567431157953865e+307 ;  /* 0x7fe000000c0a8828 */ /* 0x000fe20000000000 */
[----:B------:R-:W-:Y:S01]  /*0f10*/  ISETP.GE.U32.AND P2, PT, R3, R25, PT ;  /* 0x000000190300720c */ /* 0x000fe20003f46070 */
[----:B------:R-:W-:-:S04]  /*0f20*/  IMAD.MOV.U32 R24, RZ, RZ, R3 ;  /* 0x000000ffff187224 */ /* 0x000fc800078e0003 */
[----:B------:R-:W0:Y:S02]  /*0f30*/  MUFU.RCP64H R21, R11 ;  /* 0x0000000b00157308 */ /* 0x000e240000001800 */
[----:B0-----:R-:W-:-:S08]  /*0f40*/  DFMA R16, R20, -R10, 1 ;  /* 0x3ff000001410742b */ /* 0x001fd0000000080a */
[----:B------:R-:W-:-:S08]  /*0f50*/  DFMA R16, R16, R16, R16 ;  /* 0x000000101010722b */ /* 0x000fd00000000010 */
[----:B------:R-:W-:Y:S01]  /*0f60*/  DFMA R20, R20, R16, R20 ;  /* 0x000000101414722b */ /* 0x000fe20000000014 */
[----:B------:R-:W-:Y:S01]  /*0f70*/  SEL R17, R4, 0x63400000, !P2 ;  /* 0x6340000004117807 */ /* 0x000fe20005000000 */
[----:B------:R-:W-:Y:S01]  /*0f80*/  IMAD.MOV.U32 R16, RZ, RZ, R14 ;  /* 0x000000ffff107224 */ /* 0x000fe200078e000e */
[----:B------:R-:W-:Y:S02]  /*0f90*/  FSETP.GEU.AND P2, PT, |R15|, 1.469367938527859385e-39, PT ;  /* 0x001000000f00780b */ /* 0x000fe40003f4e200 */
[----:B------:R-:W-:-:S03]  /*0fa0*/  LOP3.LUT R17, R17, 0x800fffff, R15, 0xf8, !PT ;  /* 0x800fffff11117812 */ /* 0x000fc600078ef80f */
[----:B------:R-:W-:-:S08]  /*0fb0*/  DFMA R18, R20, -R10, 1 ;  /* 0x3ff000001412742b */ /* 0x000fd0000000080a */
[----:B------:R-:W-:Y:S01]  /*0fc0*/  DFMA R18, R20, R18, R20 ;  /* 0x000000121412722b */ /* 0x000fe20000000014 */
[----:B------:R-:W-:Y:S10]  /*0fd0*/  @P2 BRA `(.L_x_16) ;  /* 0x0000000000202947 */ /* 0x000ff40003800000 */
[----:B------:R-:W-:-:S04]  /*0fe0*/  LOP3.LUT R20, R13, 0x7ff00000, RZ, 0xc0, !PT ;  /* 0x7ff000000d147812 */ /* 0x000fc800078ec0ff */
[----:B------:R-:W-:Y:S01]  /*0ff0*/  ISETP.GE.U32.AND P2, PT, R3, R20, PT ;  /* 0x000000140300720c */ /* 0x000fe20003f46070 */
[----:B------:R-:W-:-:S03]  /*1000*/  IMAD.MOV.U32 R20, RZ, RZ, RZ ;  /* 0x000000ffff147224 */ /* 0x000fc600078e00ff */
[----:B------:R-:W-:-:S04]  /*1010*/  SEL R21, R4, 0x63400000, !P2 ;  /* 0x6340000004157807 */ /* 0x000fc80005000000 */
[----:B------:R-:W-:-:S04]  /*1020*/  LOP3.LUT R21, R21, 0x80000000, R15, 0xf8, !PT ;  /* 0x8000000015157812 */ /* 0x000fc800078ef80f */
[----:B------:R-:W-:-:S06]  /*1030*/  LOP3.LUT R21, R21, 0x100000, RZ, 0xfc, !PT ;  /* 0x0010000015157812 */ /* 0x000fcc00078efcff */
[----:B------:R-:W-:-:S10]  /*1040*/  DFMA R16, R16, 2, -R20 ;  /* 0x400000001010782b */ /* 0x000fd40000000814 */
[----:B------:R-:W-:-:S07]  /*1050*/  LOP3.LUT R24, R17, 0x7ff00000, RZ, 0xc0, !PT ;  /* 0x7ff0000011187812 */ /* 0x000fce00078ec0ff */
.L_x_16:
[----:B------:R-:W-:Y:S01]  /*1060*/  VIADD R26, R24, 0xffffffff ;  /* 0xffffffff181a7836 */ /* 0x000fe20000000000 */
[----:B------:R-:W-:Y:S01]  /*1070*/  @!P0 LOP3.LUT R25, R11, 0x7ff00000, RZ, 0xc0, !PT ;  /* 0x7ff000000b198812 */ /* 0x000fe200078ec0ff */
[----:B------:R-:W-:Y:S01]  /*1080*/  DMUL R20, R18, R16 ;  /* 0x0000001012147228 */ /* 0x000fe20000000000 */
[----:B------:R-:W-:Y:S02]  /*1090*/  BSSY.RECONVERGENT B2, `(.L_x_17) ;  /* 0x0000037000027945 */ /* 0x000fe40003800200 */
[----:B------:R-:W-:Y:S01]  /*10a0*/  ISETP.GT.U32.AND P0, PT, R26, 0x7feffffe, PT ;  /* 0x7feffffe1a00780c */ /* 0x000fe20003f04070 */
[----:B------:R-:W-:-:S04]  /*10b0*/  VIADD R26, R25, 0xffffffff ;  /* 0xffffffff191a7836 */ /* 0x000fc80000000000 */
[----:B------:R-:W-:Y:S01]  /*10c0*/  DFMA R22, R20, -R10, R16 ;  /* 0x8000000a1416722b */ /* 0x000fe20000000010 */
[----:B------:R-:W-:-:S07]  /*10d0*/  ISETP.GT.U32.OR P0, PT, R26, 0x7feffffe, P0 ;  /* 0x7feffffe1a00780c */ /* 0x000fce0000704470 */
[----:B------:R-:W-:-:S06]  /*10e0*/  DFMA R22, R18, R22, R20 ;  /* 0x000000161216722b */ /* 0x000fcc0000000014 */
[----:B------:R-:W-:Y:S05]  /*10f0*/  @P0 BRA `(.L_x_18) ;  /* 0x00000000006c0947 */ /* 0x000fea0003800000 */
[----:B------:R-:W-:-:S04]  /*1100*/  LOP3.LUT R18, R13, 0x7ff00000, RZ, 0xc0, !PT ;  /* 0x7ff000000d127812 */ /* 0x000fc800078ec0ff */
[CC--:B------:R-:W-:Y:S02]  /*1110*/  VIADDMNMX R14, R3.reuse, -R18.reuse, 0xb9600000, !PT ;  /* 0xb9600000030e7446 */ /* 0x0c0fe40007800912 */
[----:B------:R-:W-:Y:S02]  /*1120*/  ISETP.GE.U32.AND P0, PT, R3, R18, PT ;  /* 0x000000120300720c */ /* 0x000fe40003f06070 */
[----:B------:R-:W-:Y:S01]  /*1130*/  VIMNMX R3, PT, PT, R14, 0x46a00000, PT ;  /* 0x46a000000e037848 */ /* 0x000fe20003fe0100 */
[----:B------:R-:W-:Y:S01]  /*1140*/  IMAD.MOV.U32 R14, RZ, RZ, RZ ;  /* 0x000000ffff0e7224 */ /* 0x000fe200078e00ff */
[----:B------:R-:W-:-:S04]  /*1150*/  SEL R4, R4, 0x63400000, !P0 ;  /* 0x6340000004047807 */ /* 0x000fc80004000000 */
[----:B------:R-:W-:-:S05]  /*1160*/  IADD3 R3, PT, PT, -R4, R3, RZ ;  /* 0x0000000304037210 */ /* 0x000fca0007ffe1ff */
[----:B------:R-:W-:-:S06]  /*1170*/  VIADD R15, R3, 0x7fe00000 ;  /* 0x7fe00000030f7836 */ /* 0x000fcc0000000000 */
[----:B------:R-:W-:-:S10]  /*1180*/  DMUL R18, R22, R14 ;  /* 0x0000000e16127228 */ /* 0x000fd40000000000 */
[----:B------:R-:W-:-:S13]  /*1190*/  FSETP.GTU.AND P0, PT, |R19|, 1.469367938527859385e-39, PT ;  /* 0x001000001300780b */ /* 0x000fda0003f0c200 */
[----:B------:R-:W-:Y:S05]  /*11a0*/  @P0 BRA `(.L_x_19) ;  /* 0x0000000000940947 */ /* 0x000fea0003800000 */
[----:B------:R-:W-:Y:S01]  /*11b0*/  DFMA R10, R22, -R10, R16 ;  /* 0x8000000a160a722b */ /* 0x000fe20000000010 */
[----:B------:R-:W-:-:S09]  /*11c0*/  IMAD.MOV.U32 R14, RZ, RZ, RZ ;  /* 0x000000ffff0e7224 */ /* 0x000fd200078e00ff */
[C---:B------:R-:W-:Y:S02]  /*11d0*/  FSETP.NEU.AND P0, PT, R11.reuse, RZ, PT ;  /* 0x000000ff0b00720b */ /* 0x040fe40003f0d000 */
[----:B------:R-:W-:-:S04]  /*11e0*/  LOP3.LUT R13, R11, 0x80000000, R13, 0x48, !PT ;  /* 0x800000000b0d7812 */ /* 0x000fc800078e480d */
[----:B------:R-:W-:-:S07]  /*11f0*/  LOP3.LUT R15, R13, R15, RZ, 0xfc, !PT ;  /* 0x0000000f0d0f7212 */ /* 0x000fce00078efcff */
[----:B------:R-:W-:Y:S05]  /*1200*/  @!P0 BRA `(.L_x_19) ;  /* 0x00000000007c8947 */ /* 0x000fea0003800000 */
[----:B------:R-:W-:Y:S01]  /*1210*/  IMAD.MOV R11, RZ, RZ, -R3 ;  /* 0x000000ffff0b7224 */ /* 0x000fe200078e0a03 */
[----:B------:R-:W-:Y:S01]  /*1220*/  DMUL.RP R14, R22, R14 ;  /* 0x0000000e160e7228 */ /* 0x000fe20000008000 */
[----:B------:R-:W-:Y:S01]  /*1230*/  IMAD.MOV.U32 R10, RZ, RZ, RZ ;  /* 0x000000ffff0a7224 */ /* 0x000fe200078e00ff */
[----:B------:R-:W-:-:S05]  /*1240*/  IADD3 R3, PT, PT, -R3, -0x43300000, RZ ;  /* 0xbcd0000003037810 */ /* 0x000fca0007ffe1ff */
[----:B------:R-:W-:-:S03]  /*1250*/  DFMA R10, R18, -R10, R22 ;  /* 0x8000000a120a722b */ /* 0x000fc60000000016 */
[----:B------:R-:W-:-:S07]  /*1260*/  LOP3.LUT R13, R15, R13, RZ, 0x3c, !PT ;  /* 0x0000000d0f0d7212 */ /* 0x000fce00078e3cff */
[----:B------:R-:W-:-:S04]  /*1270*/  FSETP.NEU.AND P0, PT, |R11|, R3, PT ;  /* 0x000000030b00720b */ /* 0x000fc80003f0d200 */
[----:B------:R-:W-:Y:S02]  /*1280*/  FSEL R18, R14, R18, !P0 ;  /* 0x000000120e127208 */ /* 0x000fe40004000000 */
[----:B------:R-:W-:Y:S01]  /*1290*/  FSEL R19, R13, R19, !P0 ;  /* 0x000000130d137208 */ /* 0x000fe20004000000 */
[----:B------:R-:W-:Y:S06]  /*12a0*/  BRA `(.L_x_19) ;  /* 0x0000000000547947 */ /* 0x000fec0003800000 */
.L_x_18:
[----:B------:R-:W-:-:S14]  /*12b0*/  DSETP.NAN.AND P0, PT, R14, R14, PT ;  /* 0x0000000e0e00722a */ /* 0x000fdc0003f08000 */
[----:B------:R-:W-:Y:S05]  /*12c0*/  @P0 BRA `(.L_x_20) ;  /* 0x0000000000440947 */ /* 0x000fea0003800000 */
[----:B------:R-:W-:-:S14]  /*12d0*/  DSETP.NAN.AND P0, PT, R12, R12, PT ;  /* 0x0000000c0c00722a */ /* 0x000fdc0003f08000 */
[----:B------:R-:W-:Y:S05]  /*12e0*/  @P0 BRA `(.L_x_21) ;  /* 0x0000000000300947 */ /* 0x000fea0003800000 */
[----:B------:R-:W-:Y:S01]  /*12f0*/  ISETP.NE.AND P0, PT, R24, R25, PT ;  /* 0x000000191800720c */ /* 0x000fe20003f05270 */
[----:B------:R-:W-:Y:S02]  /*1300*/  IMAD.MOV.U32 R18, RZ, RZ, 0x0 ;  /* 0x00000000ff127424 */ /* 0x000fe400078e00ff */
[----:B------:R-:W-:-:S10]  /*1310*/  IMAD.MOV.U32 R19, RZ, RZ, -0x80000 ;  /* 0xfff80000ff137424 */ /* 0x000fd400078e00ff */
[----:B------:R-:W-:Y:S05]  /*1320*/  @!P0 BRA `(.L_x_19) ;  /* 0x0000000000348947 */ /* 0x000fea0003800000 */
[----:B------:R-:W-:Y:S02]  /*1330*/  ISETP.NE.AND P0, PT, R24, 0x7ff00000, PT ;  /* 0x7ff000001800780c */ /* 0x000fe40003f05270 */
[----:B------:R-:W-:Y:S02]  /*1340*/  LOP3.LUT R19, R15, 0x80000000, R13, 0x48, !PT ;  /* 0x800000000f137812 */ /* 0x000fe400078e480d */
[----:B------:R-:W-:-:S13]  /*1350*/  ISETP.EQ.OR P0, PT, R25, RZ, !P0 ;  /* 0x000000ff1900720c */ /* 0x000fda0004702670 */
[----:B------:R-:W-:Y:S01]  /*1360*/  @P0 LOP3.LUT R3, R19, 0x7ff00000, RZ, 0xfc, !PT ;  /* 0x7ff0000013030812 */ /* 0x000fe200078efcff */
[----:B------:R-:W-:Y:S01]  /*1370*/  @!P0 IMAD.MOV.U32 R18, RZ, RZ, RZ ;  /* 0x000000ffff128224 */ /* 0x000fe200078e00ff */
[----:B------:R-:W-:-:S03]  /*1380*/  @P0 MOV R18, RZ ;  /* 0x000000ff00120202 */ /* 0x000fc60000000f00 */
[----:B------:R-:W-:Y:S01]  /*1390*/  @P0 IMAD.MOV.U32 R19, RZ, RZ, R3 ;  /* 0x000000ffff130224 */ /* 0x000fe200078e0003 */
[----:B------:R-:W-:Y:S06]  /*13a0*/  BRA `(.L_x_19) ;  /* 0x0000000000147947 */ /* 0x000fec0003800000 */
.L_x_21:
[----:B------:R-:W-:Y:S01]  /*13b0*/  LOP3.LUT R19, R13, 0x80000, RZ, 0xfc, !PT ;  /* 0x000800000d137812 */ /* 0x000fe200078efcff */
[----:B------:R-:W-:Y:S01]  /*13c0*/  IMAD.MOV.U32 R18, RZ, RZ, R12 ;  /* 0x000000ffff127224 */ /* 0x000fe200078e000c */
[----:B------:R-:W-:Y:S06]  /*13d0*/  BRA `(.L_x_19) ;  /* 0x0000000000087947 */ /* 0x000fec0003800000 */
.L_x_20:
[----:B------:R-:W-:Y:S01]  /*13e0*/  LOP3.LUT R19, R15, 0x80000, RZ, 0xfc, !PT ;  /* 0x000800000f137812 */ /* 0x000fe200078efcff */
[----:B------:R-:W-:-:S07]  /*13f0*/  IMAD.MOV.U32 R18, RZ, RZ, R14 ;  /* 0x000000ffff127224 */ /* 0x000fce00078e000e */
.L_x_19:
[----:B------:R-:W-:Y:S05]  /*1400*/  BSYNC.RECONVERGENT B2 ;  /* 0x0000000000027941 */ /* 0x000fea0003800200 */
.L_x_17:
[----:B------:R-:W-:Y:S02]  /*1410*/  IMAD.MOV.U32 R10, RZ, RZ, R0 ;  /* 0x000000ffff0a7224 */ /* 0x000fe400078e0000 */
[----:B------:R-:W-:Y:S02]  /*1420*/  IMAD.MOV.U32 R11, RZ, RZ, 0x0 ;  /* 0x00000000ff0b7424 */ /* 0x000fe400078e00ff */
[----:B------:R-:W-:Y:S02]  /*1430*/  IMAD.MOV.U32 R4, RZ, RZ, R18 ;  /* 0x000000ffff047224 */ /* 0x000fe400078e0012 */
[----:B------:R-:W-:Y:S05]  /*1440*/  RET.REL.NODEC R10 `(_Z11assemble_piiPf) ;  /* 0xffffffe80aec7950 */ /* 0x000fea0003c3ffff */
        .weak           $__internal_1_$__cuda_sm20_rcp_rn_f32_slowpath
        .type           $__internal_1_$__cuda_sm20_rcp_rn_f32_slowpath,@function
        .size           $__internal_1_$__cuda_sm20_rcp_rn_f32_slowpath,(.L_x_27 - $__internal_1_$__cuda_sm20_rcp_rn_f32_slowpath)
$__internal_1_$__cuda_sm20_rcp_rn_f32_slowpath:
[----:B------:R-:W-:-:S05]  /*1450*/  IMAD.SHL.U32 R3, R0, 0x2, RZ ;  /* 0x0000000200037824 */ /* 0x000fca00078e00ff */
[----:B------:R-:W-:-:S04]  /*1460*/  SHF.R.U32.HI R3, RZ, 0x18, R3 ;  /* 0x00000018ff037819 */ /* 0x000fc80000011603 */
[----:B------:R-:W-:-:S13]  /*1470*/  ISETP.NE.U32.AND P0, PT, R3, RZ, PT ;  /* 0x000000ff0300720c */ /* 0x000fda0003f05070 */
[----:B------:R-:W-:Y:S05]  /*1480*/  @P0 BRA `(.L_x_22) ;  /* 0x00000000002c0947 */ /* 0x000fea0003800000 */
[----:B------:R-:W-:-:S05]  /*1490*/  IMAD.SHL.U32 R3, R0, 0x2, RZ ;  /* 0x0000000200037824 */ /* 0x000fca00078e00ff */
[----:B------:R-:W-:-:S13]  /*14a0*/  ISETP.NE.AND P0, PT, R3, RZ, PT ;  /* 0x000000ff0300720c */ /* 0x000fda0003f05270 */
[----:B------:R2:W3:Y:S01]  /*14b0*/  @!P0 MUFU.RCP R3, R0 ;  /* 0x0000000000038308 */ /* 0x0004e20000001000 */
[----:B------:R-:W-:Y:S05]  /*14c0*/  @!P0 BRA `(.L_x_23) ;  /* 0x0000000000a48947 */ /* 0x000fea0003800000 */
[----:B------:R-:W-:-:S04]  /*14d0*/  FFMA R5, R0, 1.84467440737095516160e+19, RZ ;  /* 0x5f80000000057823 */ /* 0x000fc800000000ff */
[----:B--2---:R-:W3:Y:S02]  /*14e0*/  MUFU.RCP R0, R5 ;  /* 0x0000000500007308 */ /* 0x004ee40000001000 */
[----:B---3--:R-:W-:-:S04]  /*14f0*/  FFMA R3, R5, R0, -1 ;  /* 0xbf80000005037423 */ /* 0x008fc80000000000 */
[----:B------:R-:W-:-:S04]  /*1500*/  FADD.FTZ R3, -R3, -RZ ;  /* 0x800000ff03037221 */ /* 0x000fc80000010100 */
[----:B------:R-:W-:-:S04]  /*1510*/  FFMA R0, R0, R3, R0 ;  /* 0x0000000300007223 */ /* 0x000fc80000000000 */
[----:B------:R-:W-:Y:S01]  /*1520*/  FFMA R3, R0, 1.84467440737095516160e+19, RZ ;  /* 0x5f80000000037823 */ /* 0x000fe200000000ff */
[----:B------:R-:W-:Y:S06]  /*1530*/  BRA `(.L_x_23) ;  /* 0x0000000000887947 */ /* 0x000fec0003800000 */
.L_x_22:
[----:B------:R-:W-:-:S04]  /*1540*/  IADD3 R5, PT, PT, R3, -0xfd, RZ ;  /* 0xffffff0303057810 */ /* 0x000fc80007ffe0ff */
[----:B------:R-:W-:-:S13]  /*1550*/  ISETP.GT.U32.AND P0, PT, R5, 0x1, PT ;  /* 0x000000010500780c */ /* 0x000fda0003f04070 */
[----:B------:R-:W-:Y:S05]  /*1560*/  @P0 BRA `(.L_x_24) ;  /* 0x0000000000780947 */ /* 0x000fea0003800000 */
[----:B------:R-:W-:Y:S01]  /*1570*/  LOP3.LUT R6, R0, 0x7fffff, RZ, 0xc0, !PT ;  /* 0x007fffff00067812 */ /* 0x000fe200078ec0ff */
[----:B------:R-:W-:Y:S02]  /*1580*/  IMAD.MOV.U32 R12, RZ, RZ, 0x3 ;  /* 0x00000003ff0c7424 */ /* 0x000fe400078e00ff */
[----:B------:R-:W-:Y:S01]  /*1590*/  VIADD R3, R3, 0xffffff04 ;  /* 0xffffff0403037836 */ /* 0x000fe20000000000 */
[----:B------:R-:W-:Y:S02]  /*15a0*/  LOP3.LUT R6, R6, 0x3f800000, RZ, 0xfc, !PT ;  /* 0x3f80000006067812 */ /* 0x000fe400078efcff */
[----:B------:R-:W-:Y:S02]  /*15b0*/  SHF.L.U32 R11, R12, R5, RZ ;  /* 0x000000050c0b7219 */ /* 0x000fe400000006ff */
[----:B------:R-:W0:Y:S02]  /*15c0*/  MUFU.RCP R9, R6 ;  /* 0x0000000600097308 */ /* 0x000e240000001000 */
[----:B0-----:R-:W-:-:S04]  /*15d0*/  FFMA R8, R6, R9, -1 ;  /* 0xbf80000006087423 */ /* 0x001fc80000000009 */
[----:B------:R-:W-:-:S04]  /*15e0*/  FADD.FTZ R8, -R8, -RZ ;  /* 0x800000ff08087221 */ /* 0x000fc80000010100 */
[CCC-:B------:R-:W-:Y:S01]  /*15f0*/  FFMA.RM R10, R9.reuse, R8.reuse, R9.reuse ;  /* 0x00000008090a7223 */ /* 0x1c0fe20000004009 */
[----:B------:R-:W-:-:S04]  /*1600*/  FFMA.RP R9, R9, R8, R9 ;  /* 0x0000000809097223 */ /* 0x000fc80000008009 */
[C---:B------:R-:W-:Y:S02]  /*1610*/  LOP3.LUT R8, R10.reuse, 0x7fffff, RZ, 0xc0, !PT ;  /* 0x007fffff0a087812 */ /* 0x040fe400078ec0ff */
[----:B------:R-:W-:Y:S02]  /*1620*/  FSETP.NEU.FTZ.AND P0, PT, R10, R9, PT ;  /* 0x000000090a00720b */ /* 0x000fe40003f1d000 */
[----:B------:R-:W-:Y:S02]  /*1630*/  LOP3.LUT R8, R8, 0x800000, RZ, 0xfc, !PT ;  /* 0x0080000008087812 */ /* 0x000fe400078efcff */
[----:B------:R-:W-:Y:S02]  /*1640*/  SEL R9, RZ, 0xffffffff, !P0 ;  /* 0xffffffffff097807 */ /* 0x000fe40004000000 */
[----:B------:R-:W-:Y:S02]  /*1650*/  LOP3.LUT R6, R11, R8, RZ, 0xc0, !PT ;  /* 0x000000080b067212 */ /* 0x000fe400078ec0ff */
[----:B------:R-:W-:Y:S01]  /*1660*/  SHF.R.U32.HI R3, RZ, R3, R8 ;  /* 0x00000003ff037219 */ /* 0x000fe20000011608 */
[----:B------:R-:W-:Y:S01]  /*1670*/  IMAD.MOV R9, RZ, RZ, -R9 ;  /* 0x000000ffff097224 */ /* 0x000fe200078e0a09 */
[----:B------:R-:W-:-:S04]  /*1680*/  SHF.R.U32.HI R6, RZ, R5, R6 ;  /* 0x00000005ff067219 */ /* 0x000fc80000011606 */
[----:B------:R-:W-:Y:S02]  /*1690*/  LOP3.LUT P1, RZ, R9, R5, R8, 0xf8, !PT ;  /* 0x0000000509ff7212 */ /* 0x000fe4000782f808 */
[C---:B------:R-:W-:Y:S02]  /*16a0*/  LOP3.LUT P0, RZ, R6.reuse, 0x1, RZ, 0xc0, !PT ;  /* 0x0000000106ff7812 */ /* 0x040fe4000780c0ff */
[----:B------:R-:W-:-:S04]  /*16b0*/  LOP3.LUT P2, RZ, R6, 0x2, RZ, 0xc0, !PT ;  /* 0x0000000206ff7812 */ /* 0x000fc8000784c0ff */
[----:B------:R-:W-:Y:S02]  /*16c0*/  PLOP3.LUT P0, PT, P0, P1, P2, 0xe0, 0x0 ;  /* 0x000000000000781c */ /* 0x000fe40000703c20 */
[----:B------:R-:W-:Y:S02]  /*16d0*/  LOP3.LUT P1, RZ, R0, 0x7fffff, RZ, 0xc0, !PT ;  /* 0x007fffff00ff7812 */ /* 0x000fe4000782c0ff */
[----:B------:R-:W-:-:S05]  /*16e0*/  SEL R5, RZ, 0x1, !P0 ;  /* 0x00000001ff057807 */ /* 0x000fca0004000000 */
[----:B------:R-:W-:-:S05]  /*16f0*/  IMAD.MOV R5, RZ, RZ, -R5 ;  /* 0x000000ffff057224 */ /* 0x000fca00078e0a05 */
[----:B------:R-:W-:-:S13]  /*1700*/  ISETP.GE.AND P0, PT, R5, RZ, PT ;  /* 0x000000ff0500720c */ /* 0x000fda0003f06270 */
[----:B------:R-:W-:-:S04]  /*1710*/  @!P0 VIADD R3, R3, 0x1 ;  /* 0x0000000103038836 */ /* 0x000fc80000000000 */
[----:B------:R-:W-:-:S05]  /*1720*/  @!P1 IMAD.SHL.U32 R3, R3, 0x2, RZ ;  /* 0x0000000203039824 */ /* 0x000fca00078e00ff */
[----:B------:R-:W-:Y:S01]  /*1730*/  LOP3.LUT R3, R3, 0x80000000, R0, 0xf8, !PT ;  /* 0x8000000003037812 */ /* 0x000fe200078ef800 */
[----:B------:R-:W-:Y:S06]  /*1740*/  BRA `(.L_x_23) ;  /* 0x0000000000047947 */ /* 0x000fec0003800000 */
.L_x_24:
[----:B------:R0:W1:Y:S02]  /*1750*/  MUFU.RCP R3, R0 ;  /* 0x0000000000037308 */ /* 0x0000640000001000 */
.L_x_23:
[----:B------:R-:W-:-:S04]  /*1760*/  IMAD.MOV.U32 R5, RZ, RZ, 0x0 ;  /* 0x00000000ff057424 */ /* 0x000fc800078e00ff */
[----:B0123--:R-:W-:Y:S05]  /*1770*/  RET.REL.NODEC R4 `(_Z11assemble_piiPf) ;  /* 0xffffffe804207950 */ /* 0x00ffea0003c3ffff */
.L_x_25:
[----:B------:R-:W-:-:S00]  /*1780*/  BRA `(.L_x_25) ;  /* 0xfffffffc00fc7947 */ /* 0x000fc0000383ffff */
[----:B------:R-:W-:-:S00]  /*1790*/  NOP ;  /* 0x0000000000007918 */ /* 0x000fc00000000000 */
        /* <DEDUP_REMOVED lines=14> */
.L_x_27:


//--------------------- .nv.shared.reserved.0     --------------------------
	.section	.nv.shared.reserved.0,"aw",@nobits
	.weak		__nv_reservedSMEM_offset_0_alias
	.size		__nv_reservedSMEM_offset_0_alias, 0, 64
	.other		__nv_reservedSMEM_offset_0_alias,@"STO_CUDA_RESERVED_SHARED STV_DEFAULT"
__nv_reservedSMEM_offset_0_alias:
	.zero		0
	.zero		64


//--------------------- .nv.constant0._Z11assemble_piiPf --------------------------
	.section	.nv.constant0._Z11assemble_piiPf,"a",@progbits
	.sectionflags	@""
	.align	4
.nv.constant0._Z11assemble_piiPf:
	.zero		912


//--------------------- SYMBOLS --------------------------

	.type		.nv.reservedSmem.offset0,@object
	.size		.nv.reservedSmem.offset0,0x4
